//
// Generated by NVIDIA NVVM Compiler
//
// Compiler Build ID: CL-36424714
// Cuda compilation tools, release 13.0, V13.0.88
// Based on NVVM 20.0.0
//

.version 9.0
.target sm_100
.address_size 64

	// .globl	_Z12matrixMulGPUPiS_S_mi

.visible .entry _Z12matrixMulGPUPiS_S_mi(
	.param .u64 .ptr .align 1 _Z12matrixMulGPUPiS_S_mi_param_0,
	.param .u64 .ptr .align 1 _Z12matrixMulGPUPiS_S_mi_param_1,
	.param .u64 .ptr .align 1 _Z12matrixMulGPUPiS_S_mi_param_2,
	.param .u64 _Z12matrixMulGPUPiS_S_mi_param_3,
	.param .u32 _Z12matrixMulGPUPiS_S_mi_param_4
)
{
	.reg .pred 	%p<6>;
	.reg .b32 	%r<56>;
	.reg .b64 	%rd<25>;

	ld.param.u64 	%rd8, [_Z12matrixMulGPUPiS_S_mi_param_0];
	ld.param.u64 	%rd9, [_Z12matrixMulGPUPiS_S_mi_param_1];
	ld.param.u64 	%rd10, [_Z12matrixMulGPUPiS_S_mi_param_2];
	ld.param.u64 	%rd11, [_Z12matrixMulGPUPiS_S_mi_param_3];
	ld.param.u32 	%r18, [_Z12matrixMulGPUPiS_S_mi_param_4];
	mov.u32 	%r19, %tid.x;
	mov.u32 	%r20, %ctaid.x;
	mov.u32 	%r1, %ntid.x;
	mad.lo.s32 	%r51, %r20, %r1, %r19;
	mov.u32 	%r21, %tid.y;
	mov.u32 	%r22, %ctaid.y;
	mov.u32 	%r3, %ntid.y;
	mad.lo.s32 	%r4, %r22, %r3, %r21;
	setp.gt.s32 	%p1, %r51, 255;
	@%p1 bra 	$L__BB0_8;
	cvt.s64.s32 	%rd12, %r18;
	mul.lo.s64 	%rd1, %rd11, %rd12;
	cvta.to.global.u64 	%rd13, %rd8;
	add.s64 	%rd2, %rd13, 16;
	cvta.to.global.u64 	%rd14, %rd9;
	add.s64 	%rd3, %rd14, 4096;
	mov.u32 	%r23, %nctaid.y;
	mul.lo.s32 	%r5, %r23, %r3;
	mov.u32 	%r24, %nctaid.x;
	mul.lo.s32 	%r6, %r24, %r1;
	cvta.to.global.u64 	%rd4, %rd10;
$L__BB0_2:
	setp.gt.u32 	%p2, %r4, 255;
	@%p2 bra 	$L__BB0_7;
	shl.b32 	%r8, %r51, 8;
	mov.u32 	%r52, %r4;
$L__BB0_4:
	cvt.u64.u32 	%rd15, %r52;
	add.s64 	%rd16, %rd1, %rd15;
	shl.b64 	%rd17, %rd16, 2;
	add.s64 	%rd24, %rd3, %rd17;
	mov.b32 	%r54, 0;
	mov.u32 	%r53, %r8;
	mov.u32 	%r55, %r54;
$L__BB0_5:
	cvt.s64.s32 	%rd18, %r53;
	add.s64 	%rd19, %rd1, %rd18;
	shl.b64 	%rd20, %rd19, 2;
	add.s64 	%rd21, %rd2, %rd20;
	ld.global.u32 	%r26, [%rd21+-16];
	ld.global.u32 	%r27, [%rd24+-4096];
	mad.lo.s32 	%r28, %r27, %r26, %r55;
	ld.global.u32 	%r29, [%rd21+-12];
	ld.global.u32 	%r30, [%rd24+-3072];
	mad.lo.s32 	%r31, %r30, %r29, %r28;
	ld.global.u32 	%r32, [%rd21+-8];
	ld.global.u32 	%r33, [%rd24+-2048];
	mad.lo.s32 	%r34, %r33, %r32, %r31;
	ld.global.u32 	%r35, [%rd21+-4];
	ld.global.u32 	%r36, [%rd24+-1024];
	mad.lo.s32 	%r37, %r36, %r35, %r34;
	ld.global.u32 	%r38, [%rd21];
	ld.global.u32 	%r39, [%rd24];
	mad.lo.s32 	%r40, %r39, %r38, %r37;
	ld.global.u32 	%r41, [%rd21+4];
	ld.global.u32 	%r42, [%rd24+1024];
	mad.lo.s32 	%r43, %r42, %r41, %r40;
	ld.global.u32 	%r44, [%rd21+8];
	ld.global.u32 	%r45, [%rd24+2048];
	mad.lo.s32 	%r46, %r45, %r44, %r43;
	ld.global.u32 	%r47, [%rd21+12];
	ld.global.u32 	%r48, [%rd24+3072];
	mad.lo.s32 	%r55, %r48, %r47, %r46;
	add.s32 	%r54, %r54, 8;
	add.s32 	%r53, %r53, 8;
	add.s64 	%rd24, %rd24, 8192;
	setp.ne.s32 	%p3, %r54, 256;
	@%p3 bra 	$L__BB0_5;
	mad.lo.s32 	%r49, %r55, %r18, %r55;
	add.s32 	%r50, %r8, %r52;
	mul.wide.s32 	%rd22, %r50, 4;
	add.s64 	%rd23, %rd4, %rd22;
	st.global.u32 	[%rd23], %r49;
	add.s32 	%r52, %r52, %r5;
	setp.lt.u32 	%p4, %r52, 256;
	@%p4 bra 	$L__BB0_4;
$L__BB0_7:
	add.s32 	%r51, %r51, %r6;
	setp.lt.s32 	%p5, %r51, 256;
	@%p5 bra 	$L__BB0_2;
$L__BB0_8:
	ret;

}


// ===== COMPILED SASS (sm_100) =====

	.target	sm_100

	.elftype	@"ET_EXEC"


//--------------------- .note.nv.tkinfo           --------------------------
	.section	.note.nv.tkinfo,"",@"SHT_NOTE"
	.sectionflags	@"SHF_NOTE_NV_TKINFO"
	.tkinfo
        /*0018*/ 	.word	0x00000002
        /*0030*/ 	.string	""
        /*0030*/ 	.string	"ptxas"
        /*0030*/ 	.string	"Cuda compilation tools, release 13.0, V13.0.88"
        /*0030*/ 	.string	"Build cuda_13.0.r13.0/compiler.36424714_0"
        /*0030*/ 	.string	"-arch sm_100 -m 64 "



//--------------------- .note.nv.cuinfo           --------------------------
	.section	.note.nv.cuinfo,"",@"SHT_NOTE"
	.sectionflags	@"SHF_NOTE_NV_CUINFO"
        /*0018*/ 	.short	0x0002
        /*001a*/ 	.short	0x0064
        /*001c*/ 	.short	0x0082
	.zero		2


//--------------------- .nv.info                  --------------------------
	.section	.nv.info,"",@"SHT_CUDA_INFO"
	.align	4


	//----- nvinfo : EIATTR_REGCOUNT
	.align		4
        /*0000*/ 	.byte	0x04, 0x2f
        /*0002*/ 	.short	(.L_1 - .L_0)
	.align		4
.L_0:
        /*0004*/ 	.word	index@(_Z12matrixMulGPUPiS_S_mi)
        /*0008*/ 	.word	0x00000020


	//----- nvinfo : EIATTR_FRAME_SIZE
	.align		4
.L_1:
        /*000c*/ 	.byte	0x04, 0x11
        /*000e*/ 	.short	(.L_3 - .L_2)
	.align		4
.L_2:
        /*0010*/ 	.word	index@(_Z12matrixMulGPUPiS_S_mi)
        /*0014*/ 	.word	0x00000000


	//----- nvinfo : EIATTR_MIN_STACK_SIZE
	.align		4
.L_3:
        /*0018*/ 	.byte	0x04, 0x12
        /*001a*/ 	.short	(.L_5 - .L_4)
	.align		4
.L_4:
        /*001c*/ 	.word	index@(_Z12matrixMulGPUPiS_S_mi)
        /*0020*/ 	.word	0x00000000
.L_5:


//--------------------- .nv.compat                --------------------------
	.section	.nv.compat,"",@"SHT_CUDA_COMPAT_INFO"
	.align	4
        /*0000*/ 	.byte	0x02, 0x09, 0x00, 0x00, 0x02, 0x02, 0x01, 0x00, 0x02, 0x05, 0x05, 0x00, 0x03, 0x07, 0x01, 0x01
        /*0010*/ 	.byte	0x02, 0x03, 0x00, 0x00, 0x02, 0x06, 0x01, 0x00, 0x04, 0x0b, 0x08, 0x00, 0x09, 0x00, 0x00, 0x00
        /*0020*/ 	.byte	0x00, 0x00, 0x00, 0x00


//--------------------- .nv.info._Z12matrixMulGPUPiS_S_mi --------------------------
	.section	.nv.info._Z12matrixMulGPUPiS_S_mi,"",@"SHT_CUDA_INFO"
	.sectionflags	@""
	.align	4


	//----- nvinfo : EIATTR_CUDA_API_VERSION
	.align		4
        /*0000*/ 	.byte	0x04, 0x37
        /*0002*/ 	.short	(.L_7 - .L_6)
.L_6:
        /*0004*/ 	.word	0x00000082


	//----- nvinfo : EIATTR_KPARAM_INFO
	.align		4
.L_7:
        /*0008*/ 	.byte	0x04, 0x17
        /*000a*/ 	.short	(.L_9 - .L_8)
.L_8:
        /*000c*/ 	.word	0x00000000
        /*0010*/ 	.short	0x0004
        /*0012*/ 	.short	0x0020
        /*0014*/ 	.byte	0x00, 0xf0, 0x11, 0x00


	//----- nvinfo : EIATTR_KPARAM_INFO
	.align		4
.L_9:
        /*0018*/ 	.byte	0x04, 0x17
        /*001a*/ 	.short	(.L_11 - .L_10)
.L_10:
        /*001c*/ 	.word	0x00000000
        /*0020*/ 	.short	0x0003
        /*0022*/ 	.short	0x0018
        /*0024*/ 	.byte	0x00, 0xf0, 0x21, 0x00


	//----- nvinfo : EIATTR_KPARAM_INFO
	.align		4
.L_11:
        /*0028*/ 	.byte	0x04, 0x17
        /*002a*/ 	.short	(.L_13 - .L_12)
.L_12:
        /*002c*/ 	.word	0x00000000
        /*0030*/ 	.short	0x0002
        /*0032*/ 	.short	0x0010
        /*0034*/ 	.byte	0x00, 0xf5, 0x21, 0x00


	//----- nvinfo : EIATTR_KPARAM_INFO
	.align		4
.L_13:
        /*0038*/ 	.byte	0x04, 0x17
        /*003a*/ 	.short	(.L_15 - .L_14)
.L_14:
        /*003c*/ 	.word	0x00000000
        /*0040*/ 	.short	0x0001
        /*0042*/ 	.short	0x0008
        /*0044*/ 	.byte	0x00, 0xf5, 0x21, 0x00


	//----- nvinfo : EIATTR_KPARAM_INFO
	.align		4
.L_15:
        /*0048*/ 	.byte	0x04, 0x17
        /*004a*/ 	.short	(.L_17 - .L_16)
.L_16:
        /*004c*/ 	.word	0x00000000
        /*0050*/ 	.short	0x0000
        /*0052*/ 	.short	0x0000
        /*0054*/ 	.byte	0x00, 0xf5, 0x21, 0x00


	//----- nvinfo : EIATTR_SPARSE_MMA_MASK
	.align		4
.L_17:
        /*0058*/ 	.byte	0x03, 0x50
        /*005a*/ 	.short	0x0000


	//----- nvinfo : EIATTR_MAXREG_COUNT
	.align		4
        /*005c*/ 	.byte	0x03, 0x1b
        /*005e*/ 	.short	0x00ff


	//----- nvinfo : EIATTR_MERCURY_ISA_VERSION
	.align		4
        /*0060*/ 	.byte	0x03, 0x5f
        /*0062*/ 	.short	0x0101


	//----- nvinfo : EIATTR_VRC_CTA_INIT_COUNT
	.align		4
        /*0064*/ 	.byte	0x02, 0x4a
	.zero		1
	.zero		1


	//----- nvinfo : EIATTR_EXIT_INSTR_OFFSETS
	.align		4
        /*0068*/ 	.byte	0x04, 0x1c
        /*006a*/ 	.short	(.L_19 - .L_18)


	//   ....[0]....
.L_18:
        /*006c*/ 	.word	0x000000a0


	//   ....[1]....
        /*0070*/ 	.word	0x000010f0


	//----- nvinfo : EIATTR_CRS_STACK_SIZE
	.align		4
.L_19:
        /*0074*/ 	.byte	0x04, 0x1e
        /*0076*/ 	.short	(.L_21 - .L_20)
.L_20:
        /*0078*/ 	.word	0x00000000


	//----- nvinfo : EIATTR_CBANK_PARAM_SIZE
	.align		4
.L_21:
        /*007c*/ 	.byte	0x03, 0x19
        /*007e*/ 	.short	0x0024


	//----- nvinfo : EIATTR_PARAM_CBANK
	.align		4
        /*0080*/ 	.byte	0x04, 0x0a
        /*0082*/ 	.short	(.L_23 - .L_22)
	.align		4
.L_22:
        /*0084*/ 	.word	index@(.nv.constant0._Z12matrixMulGPUPiS_S_mi)
        /*0088*/ 	.short	0x0380
        /*008a*/ 	.short	0x0024


	//----- nvinfo : EIATTR_SW_WAR
	.align		4
.L_23:
        /*008c*/ 	.byte	0x04, 0x36
        /*008e*/ 	.short	(.L_25 - .L_24)
.L_24:
        /*0090*/ 	.word	0x00000008
.L_25:


//--------------------- .nv.callgraph             --------------------------
	.section	.nv.callgraph,"",@"SHT_CUDA_CALLGRAPH"
	.align	4
	.sectionentsize	8
	.align		4
        /*0000*/ 	.word	0x00000000
	.align		4
        /*0004*/ 	.word	0xffffffff
	.align		4
        /*0008*/ 	.word	0x00000000
	.align		4
        /*000c*/ 	.word	0xfffffffe
	.align		4
        /*0010*/ 	.word	0x00000000
	.align		4
        /*0014*/ 	.word	0xfffffffd
	.align		4
        /*0018*/ 	.word	0x00000000
	.align		4
        /*001c*/ 	.word	0xfffffffc


//--------------------- .text._Z12matrixMulGPUPiS_S_mi --------------------------
	.section	.text._Z12matrixMulGPUPiS_S_mi,"ax",@progbits
	.align	128
        .global         _Z12matrixMulGPUPiS_S_mi
        .type           _Z12matrixMulGPUPiS_S_mi,@function
        .size           _Z12matrixMulGPUPiS_S_mi,(.L_x_6 - _Z12matrixMulGPUPiS_S_mi)
        .other          _Z12matrixMulGPUPiS_S_mi,@"STO_CUDA_ENTRY STV_DEFAULT"
_Z12matrixMulGPUPiS_S_mi:
.text._Z12matrixMulGPUPiS_S_mi:
[----:B------:R-:W-:Y:S01]  /*0000*/  LDC R1, c[0x0][0x37c] ;  /* 0x0000df00ff017b82 */ /* 0x000fe20000000800 */
[----:B------:R-:W0:Y:S07]  /*0010*/  S2R R2, SR_TID.X ;  /* 0x0000000000027919 */ /* 0x000e2e0000002100 */
[----:B------:R-:W0:Y:S01]  /*0020*/  S2UR UR4, SR_CTAID.X ;  /* 0x00000000000479c3 */ /* 0x000e220000002500 */
[----:B------:R-:W1:Y:S07]  /*0030*/  S2R R0, SR_TID.Y ;  /* 0x0000000000007919 */ /* 0x000e6e0000002200 */
[----:B------:R-:W0:Y:S08]  /*0040*/  LDC R5, c[0x0][0x360] ;  /* 0x0000d800ff057b82 */ /* 0x000e300000000800 */
[----:B------:R-:W1:Y:S08]  /*0050*/  S2UR UR5, SR_CTAID.Y ;  /* 0x00000000000579c3 */ /* 0x000e700000002600 */
[----:B------:R-:W1:Y:S01]  /*0060*/  LDC R3, c[0x0][0x364] ;  /* 0x0000d900ff037b82 */ /* 0x000e620000000800 */
[----:B0-----:R-:W-:-:S05]  /*0070*/  IMAD R2, R5, UR4, R2 ;  /* 0x0000000405027c24 */ /* 0x001fca000f8e0202 */
[----:B------:R-:W-:Y:S01]  /*0080*/  ISETP.GT.AND P0, PT, R2, 0xff, PT ;  /* 0x000000ff0200780c */ /* 0x000fe20003f04270 */
[----:B-1----:R-:W-:-:S12]  /*0090*/  IMAD R0, R3, UR5, R0 ;  /* 0x0000000503007c24 */ /* 0x002fd8000f8e0200 */
[----:B------:R-:W-:Y:S05]  /*00a0*/  @P0 EXIT ;  /* 0x000000000000094d */ /* 0x000fea0003800000 */
[----:B------:R-:W0:Y:S01]  /*00b0*/  LDCU.128 UR8, c[0x0][0x380] ;  /* 0x00007000ff0877ac */ /* 0x000e220008000c00 */
[----:B------:R-:W1:Y:S01]  /*00c0*/  LDCU UR12, c[0x0][0x374] ;  /* 0x00006e80ff0c77ac */ /* 0x000e620008000800 */
[----:B------:R-:W2:Y:S01]  /*00d0*/  LDCU UR13, c[0x0][0x370] ;  /* 0x00006e00ff0d77ac */ /* 0x000ea20008000800 */
[----:B------:R-:W3:Y:S01]  /*00e0*/  LDCU UR4, c[0x0][0x3a0] ;  /* 0x00007400ff0477ac */ /* 0x000ee20008000800 */
[----:B------:R-:W4:Y:S01]  /*00f0*/  LDCU.64 UR14, c[0x0][0x358] ;  /* 0x00006b00ff0e77ac */ /* 0x000f220008000a00 */
[----:B0-----:R-:W-:Y:S02]  /*0100*/  UIADD3 UR7, UP0, UPT, UR8, 0x10, URZ ;  /* 0x0000001008077890 */ /* 0x001fe4000ff1e0ff */
[----:B------:R-:W-:Y:S01]  /*0110*/  UIADD3 UR5, UP1, UPT, UR10, 0x1000, URZ ;  /* 0x000010000a057890 */ /* 0x000fe2000ff3e0ff */
[----:B-1----:R-:W-:Y:S01]  /*0120*/  IMAD R3, R3, UR12, RZ ;  /* 0x0000000c03037c24 */ /* 0x002fe2000f8e02ff */
[----:B------:R-:W-:Y:S01]  /*0130*/  UIADD3.X UR8, UPT, UPT, URZ, UR9, URZ, UP0, !UPT ;  /* 0x00000009ff087290 */ /* 0x000fe200087fe4ff */
[----:B--2---:R-:W-:Y:S01]  /*0140*/  IMAD R5, R5, UR13, RZ ;  /* 0x0000000d05057c24 */ /* 0x004fe2000f8e02ff */
[----:B------:R-:W-:-:S02]  /*0150*/  UIADD3.X UR6, UPT, UPT, URZ, UR11, URZ, UP1, !UPT ;  /* 0x0000000bff067290 */ /* 0x000fc40008ffe4ff */
[----:B---34-:R-:W-:-:S12]  /*0160*/  USHF.R.S32.HI UR4, URZ, 0x1f, UR4 ;  /* 0x0000001fff047899 */ /* 0x018fd80008011404 */
.L_x_4:
[----:B------:R-:W-:Y:S01]  /*0170*/  ISETP.GT.U32.AND P0, PT, R0, 0xff, PT ;  /* 0x000000ff0000780c */ /* 0x000fe20003f04070 */
[----:B------:R-:W-:-:S12]  /*0180*/  BSSY.RECONVERGENT B0, `(.L_x_0) ;  /* 0x00000f3000007945 */ /* 0x000fd80003800200 */
[----:B0-----:R-:W-:Y:S05]  /*0190*/  @P0 BRA `(.L_x_1) ;  /* 0x0000000c00c40947 */ /* 0x001fea0003800000 */
[----:B------:R-:W-:Y:S02]  /*01a0*/  SHF.L.U32 R10, R2, 0x8, RZ ;  /* 0x00000008020a7819 */ /* 0x000fe400000006ff */
[----:B------:R-:W-:-:S07]  /*01b0*/  MOV R4, R0 ;  /* 0x0000000000047202 */ /* 0x000fce0000000f00 */
.L_x_3:
[----:B0-----:R-:W0:Y:S01]  /*01c0*/  LDC.64 R12, c[0x0][0x398] ;  /* 0x0000e600ff0c7b82 */ /* 0x001e220000000a00 */
[----:B------:R-:W-:Y:S01]  /*01d0*/  HFMA2 R9, -RZ, RZ, 0, 0 ;  /* 0x00000000ff097431 */ /* 0x000fe200000001ff */
[----:B------:R-:W-:Y:S02]  /*01e0*/  SHF.R.S32.HI R11, RZ, 0x1f, R10 ;  /* 0x0000001fff0b7819 */ /* 0x000fe4000001140a */
[----:B------:R-:W-:-:S04]  /*01f0*/  MOV R8, R4 ;  /* 0x0000000400087202 */ /* 0x000fc80000000f00 */
[----:B------:R-:W1:Y:S01]  /*0200*/  LDC R7, c[0x0][0x3a0] ;  /* 0x0000e800ff077b82 */ /* 0x000e620000000800 */
[----:B0-----:R-:W-:Y:S02]  /*0210*/  IMAD R6, R12, UR4, RZ ;  /* 0x000000040c067c24 */ /* 0x001fe4000f8e02ff */
[----:B-1----:R-:W-:-:S04]  /*0220*/  IMAD.WIDE.U32 R16, R7, R12, R8 ;  /* 0x0000000c07107225 */ /* 0x002fc800078e0008 */
[C---:B------:R-:W-:Y:S01]  /*0230*/  IMAD R6, R7.reuse, R13, R6 ;  /* 0x0000000d07067224 */ /* 0x040fe200078e0206 */
[----:B------:R-:W-:Y:S01]  /*0240*/  LEA R14, P0, R16, UR5, 0x2 ;  /* 0x00000005100e7c11 */ /* 0x000fe2000f8010ff */
[----:B------:R-:W-:-:S03]  /*0250*/  IMAD.WIDE.U32 R18, R7, R12, R10 ;  /* 0x0000000c07127225 */ /* 0x000fc600078e000a */
[----:B------:R-:W-:Y:S02]  /*0260*/  IADD3 R13, PT, PT, R17, R6, RZ ;  /* 0x00000006110d7210 */ /* 0x000fe40007ffe0ff */
[----:B------:R-:W-:Y:S02]  /*0270*/  IADD3 R9, PT, PT, R6, R19, RZ ;  /* 0x0000001306097210 */ /* 0x000fe40007ffe0ff */
[----:B------:R-:W-:Y:S02]  /*0280*/  LEA R8, P1, R18, UR7, 0x2 ;  /* 0x0000000712087c11 */ /* 0x000fe4000f8210ff */
[----:B------:R-:W-:Y:S02]  /*0290*/  LEA.HI.X R15, R16, UR6, R13, 0x2, P0 ;  /* 0x00000006100f7c11 */ /* 0x000fe400080f140d */
[----:B------:R-:W-:-:S03]  /*02a0*/  LEA.HI.X R9, R18, UR8, R9, 0x2, P1 ;  /* 0x0000000812097c11 */ /* 0x000fc600088f1409 */
[----:B------:R-:W2:Y:S04]  /*02b0*/  LDG.E R18, desc[UR14][R14.64+-0x1000] ;  /* 0xfff0000e0e127981 */ /* 0x000ea8000c1e1900 */
[----:B------:R-:W2:Y:S04]  /*02c0*/  LDG.E R17, desc[UR14][R8.64+-0x10] ;  /* 0xfffff00e08117981 */ /* 0x000ea8000c1e1900 */
[----:B------:R-:W3:Y:S04]  /*02d0*/  LDG.E R19, desc[UR14][R8.64+-0xc] ;  /* 0xfffff40e08137981 */ /* 0x000ee8000c1e1900 */
[----:B------:R-:W3:Y:S04]  /*02e0*/  LDG.E R25, desc[UR14][R14.64+-0xc00] ;  /* 0xfff4000e0e197981 */ /* 0x000ee8000c1e1900 */
[----:B------:R-:W4:Y:S04]  /*02f0*/  LDG.E R23, desc[UR14][R8.64+-0x8] ;  /* 0xfffff80e08177981 */ /* 0x000f28000c1e1900 */
[----:B------:R-:W4:Y:S04]  /*0300*/  LDG.E R24, desc[UR14][R14.64+-0x800] ;  /* 0xfff8000e0e187981 */ /* 0x000f28000c1e1900 */
[----:B------:R-:W5:Y:S04]  /*0310*/  LDG.E R21, desc[UR14][R8.64+-0x4] ;  /* 0xfffffc0e08157981 */ /* 0x000f68000c1e1900 */
[----:B------:R-:W5:Y:S04]  /*0320*/  LDG.E R22, desc[UR14][R14.64+-0x400] ;  /* 0xfffc000e0e167981 */ /* 0x000f68000c1e1900 */
[----:B------:R-:W5:Y:S04]  /*0330*/  LDG.E R13, desc[UR14][R8.64] ;  /* 0x0000000e080d7981 */ /* 0x000f68000c1e1900 */
[----:B------:R-:W5:Y:S01]  /*0340*/  LDG.E R20, desc[UR14][R14.64] ;  /* 0x0000000e0e147981 */ /* 0x000f62000c1e1900 */
[----:B------:R-:W-:Y:S01]  /*0350*/  IADD3 R16, PT, PT, R10, 0x8, RZ ;  /* 0x000000080a107810 */ /* 0x000fe20007ffe0ff */
[----:B--2---:R-:W-:-:S03]  /*0360*/  IMAD R18, R17, R18, RZ ;  /* 0x0000001211127224 */ /* 0x004fc600078e02ff */
[----:B------:R-:W-:-:S03]  /*0370*/  SHF.R.S32.HI R17, RZ, 0x1f, R16 ;  /* 0x0000001fff117819 */ /* 0x000fc60000011410 */
[----:B------:R-:W-:-:S04]  /*0380*/  IMAD.WIDE.U32 R16, R7, R12, R16 ;  /* 0x0000000c07107225 */ /* 0x000fc800078e0010 */
[----:B---3--:R-:W-:Y:S01]  /*0390*/  IMAD R25, R19, R25, R18 ;  /* 0x0000001913197224 */ /* 0x008fe200078e0212 */
[----:B------:R-:W-:Y:S02]  /*03a0*/  IADD3 R17, PT, PT, R6, R17, RZ ;  /* 0x0000001106117210 */ /* 0x000fe40007ffe0ff */
[----:B------:R-:W-:Y:S01]  /*03b0*/  LEA R18, P0, R16, UR7, 0x2 ;  /* 0x0000000710127c11 */ /* 0x000fe2000f8010ff */
[----:B----4-:R-:W-:-:S03]  /*03c0*/  IMAD R23, R23, R24, R25 ;  /* 0x0000001817177224 */ /* 0x010fc600078e0219 */
[----:B------:R-:W-:Y:S01]  /*03d0*/  LEA.HI.X R19, R16, UR8, R17, 0x2, P0 ;  /* 0x0000000810137c11 */ /* 0x000fe200080f1411 */
[----:B------:R-:W2:Y:S04]  /*03e0*/  LDG.E R24, desc[UR14][R8.64+0x8] ;  /* 0x0000080e08187981 */ /* 0x000ea8000c1e1900 */
[----:B------:R-:W3:Y:S04]  /*03f0*/  LDG.E R17, desc[UR14][R8.64+0x4] ;  /* 0x0000040e08117981 */ /* 0x000ee8000c1e1900 */
[----:B------:R-:W3:Y:S01]  /*0400*/  LDG.E R16, desc[UR14][R14.64+0x400] ;  /* 0x0004000e0e107981 */ /* 0x000ee2000c1e1900 */
[----:B-----5:R-:W-:-:S03]  /*0410*/  IMAD R25, R21, R22, R23 ;  /* 0x0000001615197224 */ /* 0x020fc600078e0217 */
[----:B------:R-:W2:Y:S04]  /*0420*/  LDG.E R23, desc[UR14][R14.64+0x800] ;  /* 0x0008000e0e177981 */ /* 0x000ea8000c1e1900 */
[----:B------:R-:W4:Y:S01]  /*0430*/  LDG.E R22, desc[UR14][R8.64+0xc] ;  /* 0x00000c0e08167981 */ /* 0x000f22000c1e1900 */
[----:B------:R-:W-:-:S03]  /*0440*/  IMAD R27, R13, R20, R25 ;  /* 0x000000140d1b7224 */ /* 0x000fc600078e0219 */
[----:B------:R-:W4:Y:S04]  /*0450*/  LDG.E R21, desc[UR14][R14.64+0xc00] ;  /* 0x000c000e0e157981 */ /* 0x000f28000c1e1900 */
[----:B------:R-:W5:Y:S04]  /*0460*/  LDG.E R25, desc[UR14][R14.64+0x1000] ;  /* 0x0010000e0e197981 */ /* 0x000f68000c1e1900 */
[----:B------:R-:W5:Y:S04]  /*0470*/  LDG.E R26, desc[UR14][R18.64+-0x10] ;  /* 0xfffff00e121a7981 */ /* 0x000f68000c1e1900 */
[----:B------:R-:W5:Y:S04]  /*0480*/  LDG.E R20, desc[UR14][R14.64+0x1400] ;  /* 0x0014000e0e147981 */ /* 0x000f68000c1e1900 */
[----:B------:R-:W5:Y:S04]  /*0490*/  LDG.E R13, desc[UR14][R18.64+-0xc] ;  /* 0xfffff40e120d7981 */ /* 0x000f68000c1e1900 */
[----:B------:R-:W5:Y:S04]  /*04a0*/  LDG.E R8, desc[UR14][R14.64+0x1c00] ;  /* 0x001c000e0e087981 */ /* 0x000f68000c1e1900 */
[----:B------:R-:W5:Y:S01]  /*04b0*/  LDG.E R9, desc[UR14][R18.64+-0x4] ;  /* 0xfffffc0e12097981 */ /* 0x000f62000c1e1900 */
[----:B---3--:R-:W-:-:S03]  /*04c0*/  IMAD R16, R17, R16, R27 ;  /* 0x0000001011107224 */ /* 0x008fc600078e021b */
[----:B------:R-:W3:Y:S01]  /*04d0*/  LDG.E R17, desc[UR14][R18.64+-0x8] ;  /* 0xfffff80e12117981 */ /* 0x000ee2000c1e1900 */
[----:B--2---:R-:W-:-:S03]  /*04e0*/  IMAD R23, R24, R23, R16 ;  /* 0x0000001718177224 */ /* 0x004fc600078e0210 */
[----:B------:R-:W3:Y:S04]  /*04f0*/  LDG.E R16, desc[UR14][R14.64+0x1800] ;  /* 0x0018000e0e107981 */ /* 0x000ee8000c1e1900 */
[----:B------:R-:W2:Y:S01]  /*0500*/  LDG.E R24, desc[UR14][R14.64+0x2800] ;  /* 0x0028000e0e187981 */ /* 0x000ea2000c1e1900 */
[----:B----4-:R-:W-:-:S03]  /*0510*/  IMAD R21, R22, R21, R23 ;  /* 0x0000001516157224 */ /* 0x010fc600078e0217 */
[----:B------:R-:W4:Y:S04]  /*0520*/  LDG.E R22, desc[UR14][R14.64+0x2000] ;  /* 0x0020000e0e167981 */ /* 0x000f28000c1e1900 */
[----:B------:R-:W2:Y:S01]  /*0530*/  LDG.E R23, desc[UR14][R18.64+0xc] ;  /* 0x00000c0e12177981 */ /* 0x000ea2000c1e1900 */
[----:B-----5:R-:W-:-:S03]  /*0540*/  IMAD R25, R26, R25, R21 ;  /* 0x000000191a197224 */ /* 0x020fc600078e0215 */
[----:B------:R-:W4:Y:S04]  /*0550*/  LDG.E R21, desc[UR14][R18.64] ;  /* 0x0000000e12157981 */ /* 0x000f28000c1e1900 */
[----:B------:R-:W5:Y:S01]  /*0560*/  LDG.E R26, desc[UR14][R14.64+0x2400] ;  /* 0x0024000e0e1a7981 */ /* 0x000f62000c1e1900 */
[----:B------:R-:W-:-:S03]  /*0570*/  IMAD R27, R13, R20, R25 ;  /* 0x000000140d1b7224 */ /* 0x000fc600078e0219 */
[----:B------:R-:W5:Y:S04]  /*0580*/  LDG.E R25, desc[UR14][R18.64+0x4] ;  /* 0x0000040e12197981 */ /* 0x000f68000c1e1900 */
[----:B------:R-:W2:Y:S04]  /*0590*/  LDG.E R13, desc[UR14][R18.64+0x8] ;  /* 0x0000080e120d7981 */ /* 0x000ea8000c1e1900 */
[----:B------:R-:W2:Y:S01]  /*05a0*/  LDG.E R20, desc[UR14][R14.64+0x2c00] ;  /* 0x002c000e0e147981 */ /* 0x000ea2000c1e1900 */
[----:B---3--:R-:W-:-:S04]  /*05b0*/  IMAD R16, R17, R16, R27 ;  /* 0x0000001011107224 */ /* 0x008fc800078e021b */
[----:B------:R-:W-:-:S04]  /*05c0*/  IMAD R8, R9, R8, R16 ;  /* 0x0000000809087224 */ /* 0x000fc800078e0210 */
[----:B----4-:R-:W-:-:S04]  /*05d0*/  IMAD R8, R21, R22, R8 ;  /* 0x0000001615087224 */ /* 0x010fc800078e0208 */
[----:B-----5:R-:W-:-:S04]  /*05e0*/  IMAD R8, R25, R26, R8 ;  /* 0x0000001a19087224 */ /* 0x020fc800078e0208 */
[----:B--2---:R-:W-:Y:S01]  /*05f0*/  IMAD R24, R13, R24, R8 ;  /* 0x000000180d187224 */ /* 0x004fe200078e0208 */
[----:B------:R-:W-:Y:S02]  /*0600*/  IADD3 R13, P0, PT, R14, 0x4000, RZ ;  /* 0x000040000e0d7810 */ /* 0x000fe40007f1e0ff */
[----:B------:R-:W-:Y:S01]  /*0610*/  IADD3 R8, PT, PT, R10, 0x10, RZ ;  /* 0x000000100a087810 */ /* 0x000fe20007ffe0ff */
[----:B------:R-:W-:Y:S01]  /*0620*/  IMAD R20, R23, R20, R24 ;  /* 0x0000001417147224 */ /* 0x000fe200078e0218 */
[----:B------:R-:W-:Y:S02]  /*0630*/  MOV R9, 0x10 ;  /* 0x0000001000097802 */ /* 0x000fe40000000f00 */
[----:B------:R-:W-:-:S07]  /*0640*/  IADD3.X R18, PT, PT, RZ, R15, RZ, P0, !PT ;  /* 0x0000000fff127210 */ /* 0x000fce00007fe4ff */
.L_x_2:
[----:B------:R-:W-:Y:S02]  /*0650*/  SHF.R.S32.HI R15, RZ, 0x1f, R8 ;  /* 0x0000001fff0f7819 */ /* 0x000fe40000011408 */
[----:B------:R-:W-:Y:S02]  /*0660*/  MOV R14, R8 ;  /* 0x00000008000e7202 */ /* 0x000fe40000000f00 */
[----:B------:R-:W-:Y:S02]  /*0670*/  MOV R16, R13 ;  /* 0x0000000d00107202 */ /* 0x000fe40000000f00 */
[----:B------:R-:W-:Y:S01]  /*0680*/  MOV R17, R18 ;  /* 0x0000001200117202 */ /* 0x000fe20000000f00 */
[----:B------:R-:W-:-:S04]  /*0690*/  IMAD.WIDE.U32 R14, R7, R12, R14 ;  /* 0x0000000c070e7225 */ /* 0x000fc800078e000e */
[----:B------:R-:W2:Y:S01]  /*06a0*/  LDG.E R21, desc[UR14][R16.64+-0x1000] ;  /* 0xfff0000e10157981 */ /* 0x000ea2000c1e1900 */
[----:B------:R-:W-:Y:S02]  /*06b0*/  IADD3 R15, PT, PT, R6, R15, RZ ;  /* 0x0000000f060f7210 */ /* 0x000fe40007ffe0ff */
[C---:B------:R-:W-:Y:S01]  /*06c0*/  LEA R28, P0, R14.reuse, UR7, 0x2 ;  /* 0x000000070e1c7c11 */ /* 0x040fe2000f8010ff */
[----:B------:R-:W3:Y:S03]  /*06d0*/  LDG.E R19, desc[UR14][R16.64+-0xc00] ;  /* 0xfff4000e10137981 */ /* 0x000ee6000c1e1900 */
[----:B------:R-:W-:Y:S01]  /*06e0*/  LEA.HI.X R29, R14, UR8, R15, 0x2, P0 ;  /* 0x000000080e1d7c11 */ /* 0x000fe200080f140f */
[----:B------:R-:W4:Y:S04]  /*06f0*/  LDG.E R23, desc[UR14][R16.64+-0x400] ;  /* 0xfffc000e10177981 */ /* 0x000f28000c1e1900 */
[----:B------:R-:W2:Y:S04]  /*0700*/  LDG.E R13, desc[UR14][R28.64+-0x10] ;  /* 0xfffff00e1c0d7981 */ /* 0x000ea8000c1e1900 */
[----:B------:R-:W3:Y:S04]  /*0710*/  LDG.E R18, desc[UR14][R28.64+-0xc] ;  /* 0xfffff40e1c127981 */ /* 0x000ee8000c1e1900 */
[----:B------:R-:W5:Y:S04]  /*0720*/  LDG.E R14, desc[UR14][R16.64+-0x800] ;  /* 0xfff8000e100e7981 */ /* 0x000f68000c1e1900 */
[----:B------:R-:W5:Y:S04]  /*0730*/  LDG.E R15, desc[UR14][R28.64+-0x8] ;  /* 0xfffff80e1c0f7981 */ /* 0x000f68000c1e1900 */
[----:B------:R-:W4:Y:S04]  /*0740*/  LDG.E R24, desc[UR14][R28.64+-0x4] ;  /* 0xfffffc0e1c187981 */ /* 0x000f28000c1e1900 */
[----:B------:R-:W4:Y:S04]  /*0750*/  LDG.E R27, desc[UR14][R16.64+0x400] ;  /* 0x0004000e101b7981 */ /* 0x000f28000c1e1900 */
[----:B------:R-:W4:Y:S04]  /*0760*/  LDG.E R26, desc[UR14][R28.64+0x4] ;  /* 0x0000040e1c1a7981 */ /* 0x000f28000c1e1900 */
[----:B------:R-:W4:Y:S01]  /*0770*/  LDG.E R22, desc[UR14][R28.64+0x8] ;  /* 0x0000080e1c167981 */ /* 0x000f22000c1e1900 */
[----:B--2---:R-:W-:-:S03]  /*0780*/  IMAD R21, R13, R21, R20 ;  /* 0x000000150d157224 */ /* 0x004fc600078e0214 */
[----:B------:R-:W2:Y:S04]  /*0790*/  LDG.E R20, desc[UR14][R16.64] ;  /* 0x0000000e10147981 */ /* 0x000ea8000c1e1900 */
[----:B------:R-:W2:Y:S01]  /*07a0*/  LDG.E R13, desc[UR14][R28.64] ;  /* 0x0000000e1c0d7981 */ /* 0x000ea2000c1e1900 */
[----:B---3--:R-:W-:-:S03]  /*07b0*/  IMAD R25, R18, R19, R21 ;  /* 0x0000001312197224 */ /* 0x008fc600078e0215 */
[----:B------:R-:W3:Y:S04]  /*07c0*/  LDG.E R21, desc[UR14][R16.64+0x800] ;  /* 0x0008000e10157981 */ /* 0x000ee8000c1e1900 */
[----:B------:R4:W3:Y:S04]  /*07d0*/  LDG.E R18, desc[UR14][R28.64+0xc] ;  /* 0x00000c0e1c127981 */ /* 0x0008e8000c1e1900 */
[----:B------:R-:W3:Y:S01]  /*07e0*/  LDG.E R19, desc[UR14][R16.64+0xc00] ;  /* 0x000c000e10137981 */ /* 0x000ee2000c1e1900 */
[----:B-----5:R-:W-:Y:S01]  /*07f0*/  IMAD R25, R15, R14, R25 ;  /* 0x0000000e0f197224 */ /* 0x020fe200078e0219 */
[----:B------:R-:W-:-:S04]  /*0800*/  IADD3 R14, PT, PT, R8, 0x8, RZ ;  /* 0x00000008080e7810 */ /* 0x000fc80007ffe0ff */
[--C-:B------:R-:W-:Y:S01]  /*0810*/  SHF.R.S32.HI R15, RZ, 0x1f, R14.reuse ;  /* 0x0000001fff0f7819 */ /* 0x100fe2000001140e */
[----:B----4-:R-:W-:Y:S02]  /*0820*/  IMAD R29, R24, R23, R25 ;  /* 0x00000017181d7224 */ /* 0x010fe400078e0219 */
[----:B------:R-:W4:Y:S01]  /*0830*/  LDG.E R23, desc[UR14][R16.64+0x1000] ;  /* 0x0010000e10177981 */ /* 0x000f22000c1e1900 */
[----:B------:R-:W-:-:S05]  /*0840*/  IMAD.WIDE.U32 R14, R7, R12, R14 ;  /* 0x0000000c070e7225 */ /* 0x000fca00078e000e */
[----:B------:R-:W-:Y:S02]  /*0850*/  IADD3 R15, PT, PT, R6, R15, RZ ;  /* 0x0000000f060f7210 */ /* 0x000fe40007ffe0ff */
[----:B------:R-:W-:-:S04]  /*0860*/  LEA R24, P0, R14, UR7, 0x2 ;  /* 0x000000070e187c11 */ /* 0x000fc8000f8010ff */
[----:B------:R-:W-:Y:S02]  /*0870*/  LEA.HI.X R25, R14, UR8, R15, 0x2, P0 ;  /* 0x000000080e197c11 */ /* 0x000fe400080f140f */
[----:B------:R-:W5:Y:S04]  /*0880*/  LDG.E R14, desc[UR14][R16.64+0x1400] ;  /* 0x0014000e100e7981 */ /* 0x000f68000c1e1900 */
[----:B------:R-:W4:Y:S04]  /*0890*/  LDG.E R28, desc[UR14][R24.64+-0x10] ;  /* 0xfffff00e181c7981 */ /* 0x000f28000c1e1900 */
[----:B------:R-:W5:Y:S01]  /*08a0*/  LDG.E R15, desc[UR14][R24.64+-0xc] ;  /* 0xfffff40e180f7981 */ /* 0x000f62000c1e1900 */
[----:B--2---:R-:W-:-:S03]  /*08b0*/  IMAD R13, R13, R20, R29 ;  /* 0x000000140d0d7224 */ /* 0x004fc600078e021d */
[----:B------:R-:W2:Y:S01]  /*08c0*/  LDG.E R20, desc[UR14][R24.64+-0x8] ;  /* 0xfffff80e18147981 */ /* 0x000ea2000c1e1900 */
[----:B------:R-:W-:-:S03]  /*08d0*/  IMAD R26, R26, R27, R13 ;  /* 0x0000001b1a1a7224 */ /* 0x000fc600078e020d */
[----:B------:R-:W2:Y:S01]  /*08e0*/  LDG.E R13, desc[UR14][R16.64+0x1800] ;  /* 0x0018000e100d7981 */ /* 0x000ea2000c1e1900 */
[----:B---3--:R-:W-:-:S03]  /*08f0*/  IMAD R21, R22, R21, R26 ;  /* 0x0000001516157224 */ /* 0x008fc600078e021a */
[----:B------:R-:W3:Y:S04]  /*0900*/  LDG.E R27, desc[UR14][R16.64+0x1c00] ;  /* 0x001c000e101b7981 */ /* 0x000ee8000c1e1900 */
[----:B------:R-:W3:Y:S01]  /*0910*/  LDG.E R26, desc[UR14][R24.64+-0x4] ;  /* 0xfffffc0e181a7981 */ /* 0x000ee2000c1e1900 */
[----:B------:R-:W-:-:S03]  /*0920*/  IMAD R18, R18, R19, R21 ;  /* 0x0000001312127224 */ /* 0x000fc600078e0215 */
[----:B------:R-:W3:Y:S04]  /*0930*/  LDG.E R21, desc[UR14][R16.64+0x2000] ;  /* 0x0020000e10157981 */ /* 0x000ee8000c1e1900 */
[----:B------:R-:W3:Y:S04]  /*0940*/  LDG.E R22, desc[UR14][R24.64] ;  /* 0x0000000e18167981 */ /* 0x000ee8000c1e1900 */
[----:B------:R-:W3:Y:S01]  /*0950*/  LDG.E R19, desc[UR14][R24.64+0x4] ;  /* 0x0000040e18137981 */ /* 0x000ee2000c1e1900 */
[----:B----4-:R-:W-:-:S03]  /*0960*/  IMAD R23, R28, R23, R18 ;  /* 0x000000171c177224 */ /* 0x010fc600078e0212 */
[----:B------:R-:W4:Y:S01]  /*0970*/  LDG.E R18, desc[UR14][R16.64+0x2400] ;  /* 0x0024000e10127981 */ /* 0x000f22000c1e1900 */
[----:B-----5:R-:W-:Y:S01]  /*0980*/  IMAD R15, R15, R14, R23 ;  /* 0x0000000e0f0f7224 */ /* 0x020fe200078e0217 */
[----:B------:R-:W-:-:S03]  /*0990*/  IADD3 R14, PT, PT, R8, 0x10, RZ ;  /* 0x00000010080e7810 */ /* 0x000fc60007ffe0ff */
[----:B--2---:R-:W-:Y:S01]  /*09a0*/  IMAD R23, R20, R13, R15 ;  /* 0x0000000d14177224 */ /* 0x004fe200078e020f */
[--C-:B------:R-:W-:Y:S01]  /*09b0*/  SHF.R.S32.HI R15, RZ, 0x1f, R14.reuse ;  /* 0x0000001fff0f7819 */ /* 0x100fe2000001140e */
[----:B------:R-:W2:Y:S02]  /*09c0*/  LDG.E R13, desc[UR14][R16.64+0x2800] ;  /* 0x0028000e100d7981 */ /* 0x000ea4000c1e1900 */
[----:B------:R-:W-:Y:S02]  /*09d0*/  IMAD.WIDE.U32 R14, R7, R12, R14 ;  /* 0x0000000c070e7225 */ /* 0x000fe400078e000e */
[----:B------:R-:W2:Y:S03]  /*09e0*/  LDG.E R20, desc[UR14][R24.64+0x8] ;  /* 0x0000080e18147981 */ /* 0x000ea6000c1e1900 */
[----:B------:R-:W-:Y:S02]  /*09f0*/  IADD3 R15, PT, PT, R6, R15, RZ ;  /* 0x0000000f060f7210 */ /* 0x000fe40007ffe0ff */
[----:B------:R-:W-:Y:S01]  /*0a00*/  LEA R28, P0, R14, UR7, 0x2 ;  /* 0x000000070e1c7c11 */ /* 0x000fe2000f8010ff */
[----:B---3--:R-:W-:-:S02]  /*0a10*/  IMAD R27, R26, R27, R23 ;  /* 0x0000001b1a1b7224 */ /* 0x008fc400078e0217 */
[----:B------:R-:W3:Y:S01]  /*0a20*/  LDG.E R23, desc[UR14][R24.64+0xc] ;  /* 0x00000c0e18177981 */ /* 0x000ee2000c1e1900 */
[----:B------:R-:W-:Y:S01]  /*0a30*/  LEA.HI.X R29, R14, UR8, R15, 0x2, P0 ;  /* 0x000000080e1d7c11 */ /* 0x000fe200080f140f */
[----:B------:R-:W-:Y:S02]  /*0a40*/  IMAD R27, R22, R21, R27 ;  /* 0x00000015161b7224 */ /* 0x000fe400078e021b */
[----:B------:R-:W5:Y:S04]  /*0a50*/  LDG.E R21, desc[UR14][R16.64+0x3400] ;  /* 0x0034000e10157981 */ /* 0x000f68000c1e1900 */
[----:B------:R-:W5:Y:S04]  /*0a60*/  LDG.E R26, desc[UR14][R28.64+-0x10] ;  /* 0xfffff00e1c1a7981 */ /* 0x000f68000c1e1900 */
[----:B------:R-:W3:Y:S04]  /*0a70*/  LDG.E R24, desc[UR14][R16.64+0x2c00] ;  /* 0x002c000e10187981 */ /* 0x000ee8000c1e1900 */
[----:B------:R-:W5:Y:S04]  /*0a80*/  LDG.E R25, desc[UR14][R16.64+0x3000] ;  /* 0x0030000e10197981 */ /* 0x000f68000c1e1900 */
[----:B------:R-:W5:Y:S01]  /*0a90*/  LDG.E R22, desc[UR14][R28.64+-0xc] ;  /* 0xfffff40e1c167981 */ /* 0x000f62000c1e1900 */
[----:B----4-:R-:W-:-:S03]  /*0aa0*/  IMAD R27, R19, R18, R27 ;  /* 0x00000012131b7224 */ /* 0x010fc600078e021b */
[----:B------:R-:W4:Y:S04]  /*0ab0*/  LDG.E R18, desc[UR14][R16.64+0x3800] ;  /* 0x0038000e10127981 */ /* 0x000f28000c1e1900 */
[----:B------:R-:W4:Y:S04]  /*0ac0*/  LDG.E R19, desc[UR14][R28.64+-0x8] ;  /* 0xfffff80e1c137981 */ /* 0x000f28000c1e1900 */
[----:B------:R-:W4:Y:S04]  /*0ad0*/  LDG.E R14, desc[UR14][R16.64+0x3c00] ;  /* 0x003c000e100e7981 */ /* 0x000f28000c1e1900 */
[----:B------:R-:W4:Y:S01]  /*0ae0*/  LDG.E R15, desc[UR14][R28.64+-0x4] ;  /* 0xfffffc0e1c0f7981 */ /* 0x000f22000c1e1900 */
[----:B--2---:R-:W-:-:S03]  /*0af0*/  IMAD R13, R20, R13, R27 ;  /* 0x0000000d140d7224 */ /* 0x004fc600078e021b */
[----:B------:R-:W2:Y:S01]  /*0b00*/  LDG.E R20, desc[UR14][R28.64] ;  /* 0x0000000e1c147981 */ /* 0x000ea2000c1e1900 */
[----:B---3--:R-:W-:-:S03]  /*0b10*/  IMAD R13, R23, R24, R13 ;  /* 0x00000018170d7224 */ /* 0x008fc600078e020d */
[----:B------:R-:W3:Y:S01]  /*0b20*/  LDG.E R24, desc[UR14][R16.64+0x4400] ;  /* 0x0044000e10187981 */ /* 0x000ee2000c1e1900 */
[----:B-----5:R-:W-:-:S03]  /*0b30*/  IMAD R25, R26, R25, R13 ;  /* 0x000000191a197224 */ /* 0x020fc600078e020d */
[----:B------:R-:W2:Y:S04]  /*0b40*/  LDG.E R13, desc[UR14][R16.64+0x4000] ;  /* 0x0040000e100d7981 */ /* 0x000ea8000c1e1900 */
[----:B------:R-:W3:Y:S01]  /*0b50*/  LDG.E R23, desc[UR14][R28.64+0x4] ;  /* 0x0000040e1c177981 */ /* 0x000ee2000c1e1900 */
[----:B------:R-:W-:-:S03]  /*0b60*/  IMAD R27, R22, R21, R25 ;  /* 0x00000015161b7224 */ /* 0x000fc600078e0219 */
[----:B------:R-:W5:Y:S04]  /*0b70*/  LDG.E R21, desc[UR14][R16.64+0x4800] ;  /* 0x0048000e10157981 */ /* 0x000f68000c1e1900 */
[----:B------:R-:W5:Y:S04]  /*0b80*/  LDG.E R22, desc[UR14][R28.64+0x8] ;  /* 0x0000080e1c167981 */ /* 0x000f68000c1e1900 */
[----:B------:R-:W5:Y:S04]  /*0b90*/  LDG.E R25, desc[UR14][R28.64+0xc] ;  /* 0x00000c0e1c197981 */ /* 0x000f68000c1e1900 */
[----:B------:R-:W5:Y:S01]  /*0ba0*/  LDG.E R26, desc[UR14][R16.64+0x4c00] ;  /* 0x004c000e101a7981 */ /* 0x000f62000c1e1900 */
[----:B----4-:R-:W-:Y:S01]  /*0bb0*/  IMAD R27, R19, R18, R27 ;  /* 0x00000012131b7224 */ /* 0x010fe200078e021b */
[----:B------:R-:W-:-:S04]  /*0bc0*/  IADD3 R18, PT, PT, R8, 0x18, RZ ;  /* 0x0000001808127810 */ /* 0x000fc80007ffe0ff */
[--C-:B------:R-:W-:Y:S01]  /*0bd0*/  SHF.R.S32.HI R19, RZ, 0x1f, R18.reuse ;  /* 0x0000001fff137819 */ /* 0x100fe20000011412 */
[----:B------:R-:W-:Y:S02]  /*0be0*/  IMAD R27, R15, R14, R27 ;  /* 0x0000000e0f1b7224 */ /* 0x000fe400078e021b */
[----:B------:R-:W-:-:S05]  /*0bf0*/  IMAD.WIDE.U32 R18, R7, R12, R18 ;  /* 0x0000000c07127225 */ /* 0x000fca00078e0012 */
[----:B------:R-:W-:Y:S02]  /*0c00*/  IADD3 R15, PT, PT, R6, R19, RZ ;  /* 0x00000013060f7210 */ /* 0x000fe40007ffe0ff */
[----:B------:R-:W-:-:S04]  /*0c10*/  LEA R14, P0, R18, UR7, 0x2 ;  /* 0x00000007120e7c11 */ /* 0x000fc8000f8010ff */
[----:B------:R-:W-:Y:S02]  /*0c20*/  LEA.HI.X R15, R18, UR8, R15, 0x2, P0 ;  /* 0x00000008120f7c11 */ /* 0x000fe400080f140f */
[----:B------:R-:W4:Y:S04]  /*0c30*/  LDG.E R18, desc[UR14][R16.64+0x5000] ;  /* 0x0050000e10127981 */ /* 0x000f28000c1e1900 */
[----:B------:R-:W4:Y:S01]  /*0c40*/  LDG.E R19, desc[UR14][R14.64+-0x10] ;  /* 0xfffff00e0e137981 */ /* 0x000f22000c1e1900 */
[----:B--2---:R-:W-:-:S03]  /*0c50*/  IMAD R13, R20, R13, R27 ;  /* 0x0000000d140d7224 */ /* 0x004fc600078e021b */
[----:B------:R-:W2:Y:S01]  /*0c60*/  LDG.E R20, desc[UR14][R14.64+-0xc] ;  /* 0xfffff40e0e147981 */ /* 0x000ea2000c1e1900 */
[----:B---3--:R-:W-:-:S03]  /*0c70*/  IMAD R23, R23, R24, R13 ;  /* 0x0000001817177224 */ /* 0x008fc600078e020d */
[----:B------:R-:W2:Y:S04]  /*0c80*/  LDG.E R13, desc[UR14][R16.64+0x5400] ;  /* 0x0054000e100d7981 */ /* 0x000ea8000c1e1900 */
[----:B------:R-:W3:Y:S01]  /*0c90*/  LDG.E R24, desc[UR14][R14.64+-0x4] ;  /* 0xfffffc0e0e187981 */ /* 0x000ee2000c1e1900 */
[----:B-----5:R-:W-:-:S03]  /*0ca0*/  IMAD R27, R22, R21, R23 ;  /* 0x00000015161b7224 */ /* 0x020fc600078e0217 */
[----:B------:R-:W5:Y:S04]  /*0cb0*/  LDG.E R21, desc[UR14][R16.64+0x5800] ;  /* 0x0058000e10157981 */ /* 0x000f68000c1e1900 */
[----:B------:R-:W5:Y:S04]  /*0cc0*/  LDG.E R22, desc[UR14][R14.64+-0x8] ;  /* 0xfffff80e0e167981 */ /* 0x000f68000c1e1900 */
[----:B------:R-:W3:Y:S01]  /*0cd0*/  LDG.E R23, desc[UR14][R16.64+0x5c00] ;  /* 0x005c000e10177981 */ /* 0x000ee2000c1e1900 */
[----:B------:R-:W-:-:S03]  /*0ce0*/  IMAD R27, R25, R26, R27 ;  /* 0x0000001a191b7224 */ /* 0x000fc600078e021b */
[----:B------:R-:W3:Y:S04]  /*0cf0*/  LDG.E R25, desc[UR14][R16.64+0x6000] ;  /* 0x0060000e10197981 */ /* 0x000ee8000c1e1900 */
[----:B------:R-:W3:Y:S01]  /*0d00*/  LDG.E R26, desc[UR14][R14.64] ;  /* 0x0000000e0e1a7981 */ /* 0x000ee2000c1e1900 */
[----:B----4-:R-:W-:Y:S01]  /*0d10*/  IMAD R27, R19, R18, R27 ;  /* 0x00000012131b7224 */ /* 0x010fe200078e021b */
[----:B------:R-:W-:-:S04]  /*0d20*/  IADD3 R18, PT, PT, R8, 0x20, RZ ;  /* 0x0000002008127810 */ /* 0x000fc80007ffe0ff */
[----:B------:R-:W-:-:S03]  /*0d30*/  SHF.R.S32.HI R19, RZ, 0x1f, R18 ;  /* 0x0000001fff137819 */ /* 0x000fc60000011412 */
        /* <DEDUP_REMOVED lines=8> */
[----:B-----5:R-:W-:-:S03]  /*0dc0*/  IMAD R21, R22, R21, R13 ;  /* 0x0000001516157224 */ /* 0x020fc600078e020d */
[----:B------:R-:W4:Y:S01]  /*0dd0*/  LDG.E R13, desc[UR14][R14.64+0x4] ;  /* 0x0000040e0e0d7981 */ /* 0x000f22000c1e1900 */
[----:B---3--:R-:W-:-:S03]  /*0de0*/  IMAD R23, R24, R23, R21 ;  /* 0x0000001718177224 */ /* 0x008fc600078e0215 */
[----:B------:R-:W3:Y:S04]  /*0df0*/  LDG.E R21, desc[UR14][R14.64+0xc] ;  /* 0x00000c0e0e157981 */ /* 0x000ee8000c1e1900 */
[----:B------:R-:W3:Y:S01]  /*0e00*/  LDG.E R22, desc[UR14][R16.64+0x6c00] ;  /* 0x006c000e10167981 */ /* 0x000ee2000c1e1900 */
[----:B------:R-:W-:-:S03]  /*0e10*/  IMAD R27, R26, R25, R23 ;  /* 0x000000191a1b7224 */ /* 0x000fc600078e0217 */
[----:B------:R-:W5:Y:S04]  /*0e20*/  LDG.E R26, desc[UR14][R16.64+0x7000] ;  /* 0x0070000e101a7981 */ /* 0x000f68000c1e1900 */
[----:B------:R-:W5:Y:S04]  /*0e30*/  LDG.E R25, desc[UR14][R28.64+-0x10] ;  /* 0xfffff00e1c197981 */ /* 0x000f68000c1e1900 */
[----:B------:R-:W5:Y:S04]  /*0e40*/  LDG.E R23, desc[UR14][R16.64+0x7400] ;  /* 0x0074000e10177981 */ /* 0x000f68000c1e1900 */
[----:B------:R-:W5:Y:S04]  /*0e50*/  LDG.E R24, desc[UR14][R28.64+-0xc] ;  /* 0xfffff40e1c187981 */ /* 0x000f68000c1e1900 */
[----:B------:R-:W5:Y:S04]  /*0e60*/  LDG.E R15, desc[UR14][R16.64+0x7c00] ;  /* 0x007c000e100f7981 */ /* 0x000f68000c1e1900 */
[----:B------:R-:W5:Y:S01]  /*0e70*/  LDG.E R14, desc[UR14][R28.64+-0x4] ;  /* 0xfffffc0e1c0e7981 */ /* 0x000f62000c1e1900 */
[----:B----4-:R-:W-:-:S03]  /*0e80*/  IMAD R13, R13, R18, R27 ;  /* 0x000000120d0d7224 */ /* 0x010fc600078e021b */
[----:B------:R-:W4:Y:S01]  /*0e90*/  LDG.E R18, desc[UR14][R28.64+-0x8] ;  /* 0xfffff80e1c127981 */ /* 0x000f22000c1e1900 */
[----:B--2---:R-:W-:-:S03]  /*0ea0*/  IMAD R19, R19, R20, R13 ;  /* 0x0000001413137224 */ /* 0x004fc600078e020d */
[----:B------:R-:W4:Y:S01]  /*0eb0*/  LDG.E R13, desc[UR14][R16.64+0x7800] ;  /* 0x0078000e100d7981 */ /* 0x000f22000c1e1900 */
[----:B---3--:R-:W-:-:S03]  /*0ec0*/  IMAD R19, R21, R22, R19 ;  /* 0x0000001615137224 */ /* 0x008fc600078e0213 */
[----:B------:R-:W2:Y:S04]  /*0ed0*/  LDG.E R20, desc[UR14][R16.64+0x8000] ;  /* 0x0080000e10147981 */ /* 0x000ea8000c1e1900 */
[----:B------:R-:W3:Y:S01]  /*0ee0*/  LDG.E R22, desc[UR14][R28.64+0x4] ;  /* 0x0000040e1c167981 */ /* 0x000ee2000c1e1900 */
[----:B-----5:R-:W-:-:S03]  /*0ef0*/  IMAD R25, R25, R26, R19 ;  /* 0x0000001a19197224 */ /* 0x020fc600078e0213 */
[----:B------:R-:W2:Y:S04]  /*0f00*/  LDG.E R19, desc[UR14][R28.64] ;  /* 0x0000000e1c137981 */ /* 0x000ea8000c1e1900 */
[----:B------:R-:W5:Y:S01]  /*0f10*/  LDG.E R21, desc[UR14][R28.64+0x8] ;  /* 0x0000080e1c157981 */ /* 0x000f62000c1e1900 */
[----:B------:R-:W-:-:S03]  /*0f20*/  IMAD R27, R24, R23, R25 ;  /* 0x00000017181b7224 */ /* 0x000fc600078e0219 */
[----:B------:R-:W3:Y:S04]  /*0f30*/  LDG.E R23, desc[UR14][R16.64+0x8400] ;  /* 0x0084000e10177981 */ /* 0x000ee8000c1e1900 */
[----:B------:R-:W5:Y:S04]  /*0f40*/  LDG.E R24, desc[UR14][R16.64+0x8800] ;  /* 0x0088000e10187981 */ /* 0x000f68000c1e1900 */
[----:B------:R-:W5:Y:S04]  /*0f50*/  LDG.E R25, desc[UR14][R28.64+0xc] ;  /* 0x00000c0e1c197981 */ /* 0x000f68000c1e1900 */
[----:B------:R-:W5:Y:S01]  /*0f60*/  LDG.E R26, desc[UR14][R16.64+0x8c00] ;  /* 0x008c000e101a7981 */ /* 0x000f62000c1e1900 */
[----:B------:R-:W-:-:S04]  /*0f70*/  IADD3 R9, PT, PT, R9, 0x28, RZ ;  /* 0x0000002809097810 */ /* 0x000fc80007ffe0ff */
[----:B------:R-:W-:Y:S02]  /*0f80*/  ISETP.NE.AND P0, PT, R9, 0x100, PT ;  /* 0x000001000900780c */ /* 0x000fe40003f05270 */
[----:B------:R-:W-:Y:S01]  /*0f90*/  IADD3 R8, PT, PT, R8, 0x28, RZ ;  /* 0x0000002808087810 */ /* 0x000fe20007ffe0ff */
[----:B----4-:R-:W-:-:S04]  /*0fa0*/  IMAD R13, R18, R13, R27 ;  /* 0x0000000d120d7224 */ /* 0x010fc800078e021b */
[----:B------:R-:W-:-:S04]  /*0fb0*/  IMAD R13, R14, R15, R13 ;  /* 0x0000000f0e0d7224 */ /* 0x000fc800078e020d */
[----:B--2---:R-:W-:-:S04]  /*0fc0*/  IMAD R13, R19, R20, R13 ;  /* 0x00000014130d7224 */ /* 0x004fc800078e020d */
[----:B---3--:R-:W-:Y:S01]  /*0fd0*/  IMAD R22, R22, R23, R13 ;  /* 0x0000001716167224 */ /* 0x008fe200078e020d */
[----:B------:R-:W-:-:S03]  /*0fe0*/  IADD3 R13, P1, PT, R16, 0xa000, RZ ;  /* 0x0000a000100d7810 */ /* 0x000fc60007f3e0ff */
[----:B-----5:R-:W-:Y:S01]  /*0ff0*/  IMAD R21, R21, R24, R22 ;  /* 0x0000001815157224 */ /* 0x020fe200078e0216 */
[----:B------:R-:W-:-:S03]  /*1000*/  IADD3.X R18, PT, PT, RZ, R17, RZ, P1, !PT ;  /* 0x00000011ff127210 */ /* 0x000fc60000ffe4ff */
[----:B------:R-:W-:Y:S01]  /*1010*/  IMAD R20, R25, R26, R21 ;  /* 0x0000001a19147224 */ /* 0x000fe200078e0215 */
[----:B------:R-:W-:Y:S06]  /*1020*/  @P0 BRA `(.L_x_2) ;  /* 0xfffffff400880947 */ /* 0x000fec000383ffff */
[----:B------:R-:W0:Y:S01]  /*1030*/  LDC.64 R8, c[0x0][0x390] ;  /* 0x0000e400ff087b82 */ /* 0x000e220000000a00 */
[-C--:B------:R-:W-:Y:S01]  /*1040*/  IADD3 R15, PT, PT, R10, R4.reuse, RZ ;  /* 0x000000040a0f7210 */ /* 0x080fe20007ffe0ff */
[----:B------:R-:W-:Y:S01]  /*1050*/  IMAD R13, R20, R7, R20 ;  /* 0x00000007140d7224 */ /* 0x000fe200078e0214 */
[----:B------:R-:W-:-:S04]  /*1060*/  IADD3 R4, PT, PT, R3, R4, RZ ;  /* 0x0000000403047210 */ /* 0x000fc80007ffe0ff */
[----:B------:R-:W-:Y:S01]  /*1070*/  ISETP.GE.U32.AND P0, PT, R4, 0x100, PT ;  /* 0x000001000400780c */ /* 0x000fe20003f06070 */
[----:B0-----:R-:W-:-:S05]  /*1080*/  IMAD.WIDE R6, R15, 0x4, R8 ;  /* 0x000000040f067825 */ /* 0x001fca00078e0208 */
[----:B------:R0:W-:Y:S07]  /*1090*/  STG.E desc[UR14][R6.64], R13 ;  /* 0x0000000d06007986 */ /* 0x0001ee000c10190e */
[----:B------:R-:W-:Y:S05]  /*10a0*/  @!P0 BRA `(.L_x_3) ;  /* 0xfffffff000448947 */ /* 0x000fea000383ffff */
.L_x_1:
[----:B------:R-:W-:Y:S05]  /*10b0*/  BSYNC.RECONVERGENT B0 ;  /* 0x0000000000007941 */ /* 0x000fea0003800200 */
.L_x_0:
[----:B------:R-:W-:-:S04]  /*10c0*/  IADD3 R2, PT, PT, R5, R2, RZ ;  /* 0x0000000205027210 */ /* 0x000fc80007ffe0ff */
[----:B------:R-:W-:-:S13]  /*10d0*/  ISETP.GE.AND P0, PT, R2, 0x100, PT ;  /* 0x000001000200780c */ /* 0x000fda0003f06270 */
[----:B------:R-:W-:Y:S05]  /*10e0*/  @!P0 BRA `(.L_x_4) ;  /* 0xfffffff000208947 */ /* 0x000fea000383ffff */
[----:B------:R-:W-:Y:S05]  /*10f0*/  EXIT ;  /* 0x000000000000794d */ /* 0x000fea0003800000 */
.L_x_5:
[----:B------:R-:W-:-:S00]  /*1100*/  BRA `(.L_x_5) ;  /* 0xfffffffc00fc7947 */ /* 0x000fc0000383ffff */
[----:B------:R-:W-:-:S00]  /*1110*/  NOP ;  /* 0x0000000000007918 */ /* 0x000fc00000000000 */
        /* <DEDUP_REMOVED lines=14> */
.L_x_6:


//--------------------- .nv.shared.reserved.0     --------------------------
	.section	.nv.shared.reserved.0,"aw",@nobits
	.weak		__nv_reservedSMEM_offset_0_alias
	.size		__nv_reservedSMEM_offset_0_alias, 0, 64
	.other		__nv_reservedSMEM_offset_0_alias,@"STO_CUDA_RESERVED_SHARED STV_DEFAULT"
__nv_reservedSMEM_offset_0_alias:
	.zero		0
	.zero		64


//--------------------- .nv.constant0._Z12matrixMulGPUPiS_S_mi --------------------------
	.section	.nv.constant0._Z12matrixMulGPUPiS_S_mi,"a",@progbits
	.sectionflags	@""
	.align	4
.nv.constant0._Z12matrixMulGPUPiS_S_mi:
	.zero		932


//--------------------- SYMBOLS --------------------------

	.type		.nv.reservedSmem.offset0,@object
	.size		.nv.reservedSmem.offset0,0x4
